	.headerflags	@"EF_CUDA_TEXMODE_UNIFIED EF_CUDA_64BIT_ADDRESS EF_CUDA_ACCELERATORS EF_CUDA_SM90 EF_CUDA_VIRTUAL_SM(EF_CUDA_SM90)"
	.elftype	@"ET_EXEC"


//--------------------- .nv.info                  --------------------------
	.section	.nv.info,"",@"SHT_CUDA_INFO"
	.align	4


	//----- nvinfo : EIATTR_REGCOUNT
	.align		4
        /*0000*/ 	.byte	0x04, 0x2f
        /*0002*/ 	.short	(.L_1 - .L_0)
	.align		4
.L_0:
        /*0004*/ 	.word	index@(triton_poi_fused_div_sub_0)
        /*0008*/ 	.word	0x00000010


	//----- nvinfo : EIATTR_MIN_STACK_SIZE
	.align		4
.L_1:
        /*000c*/ 	.byte	0x04, 0x12
        /*000e*/ 	.short	(.L_3 - .L_2)
	.align		4
.L_2:
        /*0010*/ 	.word	index@(triton_poi_fused_div_sub_0)
        /*0014*/ 	.word	0x00000000


	//----- nvinfo : EIATTR_FRAME_SIZE
	.align		4
.L_3:
        /*0018*/ 	.byte	0x04, 0x11
        /*001a*/ 	.short	(.L_5 - .L_4)
	.align		4
.L_4:
        /*001c*/ 	.word	index@(triton_poi_fused_div_sub_0)
        /*0020*/ 	.word	0x00000000


	//----- nvinfo : EIATTR_MIN_STACK_SIZE
	.align		4
.L_5:
        /*0024*/ 	.byte	0x04, 0x12
        /*0026*/ 	.short	(.L_7 - .L_6)
	.align		4
.L_6:
        /*0028*/ 	.word	index@(triton_poi_fused_div_sub_0)
        /*002c*/ 	.word	0x00000000
.L_7:


//--------------------- .nv.info.triton_poi_fused_div_sub_0 --------------------------
	.section	.nv.info.triton_poi_fused_div_sub_0,"",@"SHT_CUDA_INFO"
	.sectionflags	@""
	.align	4


	//----- nvinfo : EIATTR_CUDA_API_VERSION
	.align		4
        /*0000*/ 	.byte	0x04, 0x37
        /*0002*/ 	.short	(.L_9 - .L_8)
.L_8:
        /*0004*/ 	.word	0x0000007c


	//----- nvinfo : EIATTR_KPARAM_INFO
	.align		4
.L_9:
        /*0008*/ 	.byte	0x04, 0x17
        /*000a*/ 	.short	(.L_11 - .L_10)
.L_10:
        /*000c*/ 	.word	0x00000000
        /*0010*/ 	.short	0x0004
        /*0012*/ 	.short	0x0020
        /*0014*/ 	.byte	0x00, 0xf0, 0x11, 0x00


	//----- nvinfo : EIATTR_KPARAM_INFO
	.align		4
.L_11:
        /*0018*/ 	.byte	0x04, 0x17
        /*001a*/ 	.short	(.L_13 - .L_12)
.L_12:
        /*001c*/ 	.word	0x00000000
        /*0020*/ 	.short	0x0003
        /*0022*/ 	.short	0x0018
        /*0024*/ 	.byte	0x00, 0xf4, 0x21, 0x00


	//----- nvinfo : EIATTR_KPARAM_INFO
	.align		4
.L_13:
        /*0028*/ 	.byte	0x04, 0x17
        /*002a*/ 	.short	(.L_15 - .L_14)
.L_14:
        /*002c*/ 	.word	0x00000000
        /*0030*/ 	.short	0x0002
        /*0032*/ 	.short	0x0010
        /*0034*/ 	.byte	0x00, 0xf4, 0x21, 0x00


	//----- nvinfo : EIATTR_KPARAM_INFO
	.align		4
.L_15:
        /*0038*/ 	.byte	0x04, 0x17
        /*003a*/ 	.short	(.L_17 - .L_16)
.L_16:
        /*003c*/ 	.word	0x00000000
        /*0040*/ 	.short	0x0001
        /*0042*/ 	.short	0x0008
        /*0044*/ 	.byte	0x00, 0xf4, 0x21, 0x00


	//----- nvinfo : EIATTR_KPARAM_INFO
	.align		4
.L_17:
        /*0048*/ 	.byte	0x04, 0x17
        /*004a*/ 	.short	(.L_19 - .L_18)
.L_18:
        /*004c*/ 	.word	0x00000000
        /*0050*/ 	.short	0x0000
        /*0052*/ 	.short	0x0000
        /*0054*/ 	.byte	0x00, 0xf4, 0x21, 0x00


	//----- nvinfo : EIATTR_SPARSE_MMA_MASK
	.align		4
.L_19:
        /*0058*/ 	.byte	0x03, 0x50
        /*005a*/ 	.short	0x0000


	//----- nvinfo : EIATTR_MAXREG_COUNT
	.align		4
        /*005c*/ 	.byte	0x03, 0x1b
        /*005e*/ 	.short	0x00ff


	//----- nvinfo : EIATTR_EXIT_INSTR_OFFSETS
	.align		4
        /*0060*/ 	.byte	0x04, 0x1c
        /*0062*/ 	.short	(.L_21 - .L_20)


	//   ....[0]....
.L_20:
        /*0064*/ 	.word	0x00000250


	//   ....[1]....
        /*0068*/ 	.word	0x00000270


	//----- nvinfo : EIATTR_REQNTID
	.align		4
.L_21:
        /*006c*/ 	.byte	0x04, 0x10
        /*006e*/ 	.short	(.L_23 - .L_22)
.L_22:
        /*0070*/ 	.word	0x00000080
        /*0074*/ 	.word	0x00000001
        /*0078*/ 	.word	0x00000001


	//----- nvinfo : EIATTR_CBANK_PARAM_SIZE
	.align		4
.L_23:
        /*007c*/ 	.byte	0x03, 0x19
        /*007e*/ 	.short	0x0024


	//----- nvinfo : EIATTR_PARAM_CBANK
	.align		4
        /*0080*/ 	.byte	0x04, 0x0a
        /*0082*/ 	.short	(.L_25 - .L_24)
	.align		4
.L_24:
        /*0084*/ 	.word	index@(.nv.constant0.triton_poi_fused_div_sub_0)
        /*0088*/ 	.short	0x0210
        /*008a*/ 	.short	0x0024


	//----- nvinfo : EIATTR_SW_WAR
	.align		4
.L_25:
        /*008c*/ 	.byte	0x04, 0x36
        /*008e*/ 	.short	(.L_27 - .L_26)
.L_26:
        /*0090*/ 	.word	0x00000008
.L_27:


//--------------------- .nv.callgraph             --------------------------
	.section	.nv.callgraph,"",@"SHT_CUDA_CALLGRAPH"
	.align	4
	.sectionentsize	8
	.align		4
        /*0000*/ 	.word	0x00000000
	.align		4
        /*0004*/ 	.word	0xffffffff
	.align		4
        /*0008*/ 	.word	0x00000000
	.align		4
        /*000c*/ 	.word	0xfffffffe
	.align		4
        /*0010*/ 	.word	0x00000000
	.align		4
        /*0014*/ 	.word	0xfffffffd
	.align		4
        /*0018*/ 	.word	0x00000000
	.align		4
        /*001c*/ 	.word	0xfffffffc


//--------------------- .text.triton_poi_fused_div_sub_0 --------------------------
	.section	.text.triton_poi_fused_div_sub_0,"ax",@progbits
	.align	128
        .global         triton_poi_fused_div_sub_0
        .type           triton_poi_fused_div_sub_0,@function
        .size           triton_poi_fused_div_sub_0,(.L_x_1 - triton_poi_fused_div_sub_0)
        .other          triton_poi_fused_div_sub_0,@"STO_CUDA_ENTRY STV_DEFAULT"
triton_poi_fused_div_sub_0:
.text.triton_poi_fused_div_sub_0:
[----:B------:R-:W0:Y:S02]  /*0000*/  LDC R1, c[0x0][0x28] ;  /* 0x00000a00ff017b82 */ /* 0x000e240000000800 */
[----:B------:R-:W1:Y:S01]  /*0010*/  S2R R0, SR_TID.X ;  /* 0x0000000000007919 */ /* 0x000e620000002100 */
[----:B------:R-:W2:Y:S01]  /*0020*/  LDC.64 R6, c[0x0][0x220] ;  /* 0x00008800ff067b82 */ /* 0x000ea20000000a00 */
[----:B------:R-:W-:Y:S01]  /*0030*/  IMAD.MOV.U32 R10, RZ, RZ, RZ ;  /* 0x000000ffff0a7224 */ /* 0x000fe200078e00ff */
[----:B------:R-:W-:Y:S01]  /*0040*/  ULDC.64 UR4, c[0x0][0x208] ;  /* 0x0000820000047ab9 */ /* 0x000fe20000000a00 */
[----:B------:R-:W3:Y:S05]  /*0050*/  S2R R11, SR_CTAID.X ;  /* 0x00000000000b7919 */ /* 0x000eea0000002500 */
[----:B------:R-:W4:Y:S01]  /*0060*/  LDC.64 R4, c[0x0][0x218] ;  /* 0x00008600ff047b82 */ /* 0x000f220000000a00 */
[----:B-1----:R-:W-:-:S02]  /*0070*/  LOP3.LUT R0, R0, 0x7f, RZ, 0xc0, !PT ;  /* 0x0000007f00007812 */ /* 0x002fc400078ec0ff */
[----:B---3--:R-:W-:Y:S02]  /*0080*/  SHF.R.S32.HI R2, RZ, 0x18, R11 ;  /* 0x00000018ff027819 */ /* 0x008fe4000001140b */
[----:B------:R-:W-:Y:S02]  /*0090*/  LEA R11, R11, R0, 0x7 ;  /* 0x000000000b0b7211 */ /* 0x000fe400078e38ff */
[----:B------:R-:W-:Y:S02]  /*00a0*/  SGXT R0, R2, 0x1 ;  /* 0x000000010200781a */ /* 0x000fe40000000200 */
[----:B------:R-:W-:Y:S02]  /*00b0*/  ISETP.GE.AND P2, PT, R11, 0x100, PT ;  /* 0x000001000b00780c */ /* 0x000fe40003f46270 */
[----:B------:R-:W-:-:S04]  /*00c0*/  LEA.HI R0, R0, R11, RZ, 0x4 ;  /* 0x0000000b00007211 */ /* 0x000fc800078f20ff */
[----:B------:R-:W-:-:S04]  /*00d0*/  SHF.R.S32.HI R0, RZ, 0x4, R0 ;  /* 0x00000004ff007819 */ /* 0x000fc80000011400 */
[----:B------:R-:W-:-:S04]  /*00e0*/  LEA.HI R2, R0, R0, RZ, 0x2 ;  /* 0x0000000000027211 */ /* 0x000fc800078f10ff */
[----:B------:R-:W-:-:S04]  /*00f0*/  LOP3.LUT R3, R2, 0xfffffffc, RZ, 0xc0, !PT ;  /* 0xfffffffc02037812 */ /* 0x000fc800078ec0ff */
[----:B------:R-:W-:Y:S02]  /*0100*/  IADD3 R9, R0, -R3, RZ ;  /* 0x8000000300097210 */ /* 0x000fe40007ffe0ff */
[----:B------:R-:W1:Y:S03]  /*0110*/  LDC.64 R2, c[0x0][0x210] ;  /* 0x00008400ff027b82 */ /* 0x000e660000000a00 */
[----:B--2---:R-:W-:-:S05]  /*0120*/  IMAD.WIDE R6, R9, 0x4, R6 ;  /* 0x0000000409067825 */ /* 0x004fca00078e0206 */
[----:B------:R-:W2:Y:S01]  /*0130*/  @!P2 LDG.E.EL R10, desc[UR4][R6.64] ;  /* 0x00000004060aa981 */ /* 0x000ea2000c2e1900 */
[----:B------:R-:W-:Y:S01]  /*0140*/  HFMA2.MMA R0, -RZ, RZ, 0, 0 ;  /* 0x00000000ff007435 */ /* 0x000fe200000001ff */
[----:B------:R-:W-:Y:S02]  /*0150*/  IMAD.MOV.U32 R13, RZ, RZ, RZ ;  /* 0x000000ffff0d7224 */ /* 0x000fe400078e00ff */
[----:B----4-:R-:W-:Y:S02]  /*0160*/  IMAD.WIDE R4, R9, 0x4, R4 ;  /* 0x0000000409047825 */ /* 0x010fe400078e0204 */
[----:B------:R-:W3:Y:S03]  /*0170*/  LDC.64 R8, c[0x0][0x228] ;  /* 0x00008a00ff087b82 */ /* 0x000ee60000000a00 */
[----:B------:R-:W4:Y:S01]  /*0180*/  @!P2 LDG.E.EL R13, desc[UR4][R4.64] ;  /* 0x00000004040da981 */ /* 0x000f22000c2e1900 */
[----:B-1----:R-:W-:-:S05]  /*0190*/  IMAD.WIDE R2, R11, 0x4, R2 ;  /* 0x000000040b027825 */ /* 0x002fca00078e0202 */
[----:B------:R3:W4:Y:S02]  /*01a0*/  @!P2 LDG.E R0, desc[UR4][R2.64] ;  /* 0x000000040200a981 */ /* 0x000724000c1e1900 */
[----:B---3--:R-:W-:Y:S01]  /*01b0*/  IMAD.WIDE R2, R11, 0x4, R8 ;  /* 0x000000040b027825 */ /* 0x008fe200078e0208 */
[C---:B--2---:R-:W-:Y:S02]  /*01c0*/  FSETP.GT.AND P0, PT, |R10|.reuse, 8.50705917302346158658e+37, PT ;  /* 0x7e8000000a00780b */ /* 0x044fe40003f04200 */
[----:B------:R-:W-:-:S11]  /*01d0*/  FSETP.GEU.AND P1, PT, |R10|, 1.175494350822287508e-38, PT ;  /* 0x008000000a00780b */ /* 0x000fd60003f2e200 */
[----:B------:R-:W-:-:S04]  /*01e0*/  @P0 FMUL R10, R10, 0.25 ;  /* 0x3e8000000a0a0820 */ /* 0x000fc80000400000 */
[----:B------:R-:W-:-:S04]  /*01f0*/  @!P1 FMUL R10, R10, 16777216 ;  /* 0x4b8000000a0a9820 */ /* 0x000fc80000400000 */
[----:B------:R-:W1:Y:S01]  /*0200*/  MUFU.RCP R7, R10 ;  /* 0x0000000a00077308 */ /* 0x000e620000001000 */
[----:B----4-:R-:W-:-:S04]  /*0210*/  FADD R0, -R13, R0 ;  /* 0x000000000d007221 */ /* 0x010fc80000000100 */
[----:B------:R-:W-:-:S04]  /*0220*/  @P0 FMUL R0, R0, 0.25 ;  /* 0x3e80000000000820 */ /* 0x000fc80000400000 */
[----:B------:R-:W-:-:S04]  /*0230*/  @!P1 FMUL R0, R0, 16777216 ;  /* 0x4b80000000009820 */ /* 0x000fc80000400000 */
[----:B-1----:R-:W-:Y:S01]  /*0240*/  FMUL R7, R7, R0 ;  /* 0x0000000007077220 */ /* 0x002fe20000400000 */
[----:B------:R-:W-:Y:S06]  /*0250*/  @P2 EXIT ;  /* 0x000000000000294d */ /* 0x000fec0003800000 */
[----:B------:R-:W-:Y:S01]  /*0260*/  STG.E desc[UR4][R2.64], R7 ;  /* 0x0000000702007986 */ /* 0x000fe2000c101904 */
[----:B------:R-:W-:Y:S05]  /*0270*/  EXIT ;  /* 0x000000000000794d */ /* 0x000fea0003800000 */
.L_x_0:
[----:B------:R-:W-:-:S00]  /*0280*/  BRA `(.L_x_0) ;  /* 0xfffffffc00fc7947 */ /* 0x000fc0000383ffff */
[----:B------:R-:W-:-:S00]  /*0290*/  NOP ;  /* 0x0000000000007918 */ /* 0x000fc00000000000 */
        /* <DEDUP_REMOVED lines=14> */
.L_x_1:


//--------------------- .nv.constant0.triton_poi_fused_div_sub_0 --------------------------
	.section	.nv.constant0.triton_poi_fused_div_sub_0,"a",@progbits
	.sectionflags	@""
	.align	4
.nv.constant0.triton_poi_fused_div_sub_0:
	.zero		564
